	.headerflags	@"EF_CUDA_TEXMODE_UNIFIED EF_CUDA_64BIT_ADDRESS EF_CUDA_ACCELERATORS EF_CUDA_SM90 EF_CUDA_VIRTUAL_SM(EF_CUDA_SM90)"
	.elftype	@"ET_EXEC"


//--------------------- .nv.info                  --------------------------
	.section	.nv.info,"",@"SHT_CUDA_INFO"
	.align	4


	//----- nvinfo : EIATTR_REGCOUNT
	.align		4
        /*0000*/ 	.byte	0x04, 0x2f
        /*0002*/ 	.short	(.L_3 - .L_2)
	.align		4
.L_2:
        /*0004*/ 	.word	index@(triton_poi_fused__native_batch_norm_legit_no_training_convolution_relu_0)
        /*0008*/ 	.word	0x00000020


	//----- nvinfo : EIATTR_MIN_STACK_SIZE
	.align		4
.L_3:
        /*000c*/ 	.byte	0x04, 0x12
        /*000e*/ 	.short	(.L_5 - .L_4)
	.align		4
.L_4:
        /*0010*/ 	.word	index@(triton_poi_fused__native_batch_norm_legit_no_training_convolution_relu_0)
        /*0014*/ 	.word	0x00000000


	//----- nvinfo : EIATTR_FRAME_SIZE
	.align		4
.L_5:
        /*0018*/ 	.byte	0x04, 0x11
        /*001a*/ 	.short	(.L_7 - .L_6)
	.align		4
.L_6:
        /*001c*/ 	.word	index@(triton_poi_fused__native_batch_norm_legit_no_training_convolution_relu_0)
        /*0020*/ 	.word	0x00000000


	//----- nvinfo : EIATTR_MIN_STACK_SIZE
	.align		4
.L_7:
        /*0024*/ 	.byte	0x04, 0x12
        /*0026*/ 	.short	(.L_9 - .L_8)
	.align		4
.L_8:
        /*0028*/ 	.word	index@(triton_poi_fused__native_batch_norm_legit_no_training_convolution_relu_0)
        /*002c*/ 	.word	0x00000000
.L_9:


//--------------------- .nv.info.triton_poi_fused__native_batch_norm_legit_no_training_convolution_relu_0 --------------------------
	.section	.nv.info.triton_poi_fused__native_batch_norm_legit_no_training_convolution_relu_0,"",@"SHT_CUDA_INFO"
	.sectionflags	@""
	.align	4


	//----- nvinfo : EIATTR_CUDA_API_VERSION
	.align		4
        /*0000*/ 	.byte	0x04, 0x37
        /*0002*/ 	.short	(.L_11 - .L_10)
.L_10:
        /*0004*/ 	.word	0x0000007c


	//----- nvinfo : EIATTR_KPARAM_INFO
	.align		4
.L_11:
        /*0008*/ 	.byte	0x04, 0x17
        /*000a*/ 	.short	(.L_13 - .L_12)
.L_12:
        /*000c*/ 	.word	0x00000000
        /*0010*/ 	.short	0x0007
        /*0012*/ 	.short	0x0038
        /*0014*/ 	.byte	0x00, 0xf0, 0x11, 0x00


	//----- nvinfo : EIATTR_KPARAM_INFO
	.align		4
.L_13:
        /*0018*/ 	.byte	0x04, 0x17
        /*001a*/ 	.short	(.L_15 - .L_14)
.L_14:
        /*001c*/ 	.word	0x00000000
        /*0020*/ 	.short	0x0006
        /*0022*/ 	.short	0x0030
        /*0024*/ 	.byte	0x00, 0xf4, 0x21, 0x00


	//----- nvinfo : EIATTR_KPARAM_INFO
	.align		4
.L_15:
        /*0028*/ 	.byte	0x04, 0x17
        /*002a*/ 	.short	(.L_17 - .L_16)
.L_16:
        /*002c*/ 	.word	0x00000000
        /*0030*/ 	.short	0x0005
        /*0032*/ 	.short	0x0028
        /*0034*/ 	.byte	0x00, 0xf4, 0x21, 0x00


	//----- nvinfo : EIATTR_KPARAM_INFO
	.align		4
.L_17:
        /*0038*/ 	.byte	0x04, 0x17
        /*003a*/ 	.short	(.L_19 - .L_18)
.L_18:
        /*003c*/ 	.word	0x00000000
        /*0040*/ 	.short	0x0004
        /*0042*/ 	.short	0x0020
        /*0044*/ 	.byte	0x00, 0xf4, 0x21, 0x00


	//----- nvinfo : EIATTR_KPARAM_INFO
	.align		4
.L_19:
        /*0048*/ 	.byte	0x04, 0x17
        /*004a*/ 	.short	(.L_21 - .L_20)
.L_20:
        /*004c*/ 	.word	0x00000000
        /*0050*/ 	.short	0x0003
        /*0052*/ 	.short	0x0018
        /*0054*/ 	.byte	0x00, 0xf4, 0x21, 0x00


	//----- nvinfo : EIATTR_KPARAM_INFO
	.align		4
.L_21:
        /*0058*/ 	.byte	0x04, 0x17
        /*005a*/ 	.short	(.L_23 - .L_22)
.L_22:
        /*005c*/ 	.word	0x00000000
        /*0060*/ 	.short	0x0002
        /*0062*/ 	.short	0x0010
        /*0064*/ 	.byte	0x00, 0xf4, 0x21, 0x00


	//----- nvinfo : EIATTR_KPARAM_INFO
	.align		4
.L_23:
        /*0068*/ 	.byte	0x04, 0x17
        /*006a*/ 	.short	(.L_25 - .L_24)
.L_24:
        /*006c*/ 	.word	0x00000000
        /*0070*/ 	.short	0x0001
        /*0072*/ 	.short	0x0008
        /*0074*/ 	.byte	0x00, 0xf4, 0x21, 0x00


	//----- nvinfo : EIATTR_KPARAM_INFO
	.align		4
.L_25:
        /*0078*/ 	.byte	0x04, 0x17
        /*007a*/ 	.short	(.L_27 - .L_26)
.L_26:
        /*007c*/ 	.word	0x00000000
        /*0080*/ 	.short	0x0000
        /*0082*/ 	.short	0x0000
        /*0084*/ 	.byte	0x00, 0xf4, 0x21, 0x00


	//----- nvinfo : EIATTR_SPARSE_MMA_MASK
	.align		4
.L_27:
        /*0088*/ 	.byte	0x03, 0x50
        /*008a*/ 	.short	0x0000


	//----- nvinfo : EIATTR_MAXREG_COUNT
	.align		4
        /*008c*/ 	.byte	0x03, 0x1b
        /*008e*/ 	.short	0x00ff


	//----- nvinfo : EIATTR_EXIT_INSTR_OFFSETS
	.align		4
        /*0090*/ 	.byte	0x04, 0x1c
        /*0092*/ 	.short	(.L_29 - .L_28)


	//   ....[0]....
.L_28:
        /*0094*/ 	.word	0x000007b0


	//----- nvinfo : EIATTR_REQNTID
	.align		4
.L_29:
        /*0098*/ 	.byte	0x04, 0x10
        /*009a*/ 	.short	(.L_31 - .L_30)
.L_30:
        /*009c*/ 	.word	0x00000080
        /*00a0*/ 	.word	0x00000001
        /*00a4*/ 	.word	0x00000001


	//----- nvinfo : EIATTR_CBANK_PARAM_SIZE
	.align		4
.L_31:
        /*00a8*/ 	.byte	0x03, 0x19
        /*00aa*/ 	.short	0x003c


	//----- nvinfo : EIATTR_PARAM_CBANK
	.align		4
        /*00ac*/ 	.byte	0x04, 0x0a
        /*00ae*/ 	.short	(.L_33 - .L_32)
	.align		4
.L_32:
        /*00b0*/ 	.word	index@(.nv.constant0.triton_poi_fused__native_batch_norm_legit_no_training_convolution_relu_0)
        /*00b4*/ 	.short	0x0210
        /*00b6*/ 	.short	0x003c


	//----- nvinfo : EIATTR_SW_WAR
	.align		4
.L_33:
        /*00b8*/ 	.byte	0x04, 0x36
        /*00ba*/ 	.short	(.L_35 - .L_34)
.L_34:
        /*00bc*/ 	.word	0x00000008
.L_35:


//--------------------- .nv.callgraph             --------------------------
	.section	.nv.callgraph,"",@"SHT_CUDA_CALLGRAPH"
	.align	4
	.sectionentsize	8
	.align		4
        /*0000*/ 	.word	0x00000000
	.align		4
        /*0004*/ 	.word	0xffffffff
	.align		4
        /*0008*/ 	.word	0x00000000
	.align		4
        /*000c*/ 	.word	0xfffffffe
	.align		4
        /*0010*/ 	.word	0x00000000
	.align		4
        /*0014*/ 	.word	0xfffffffd
	.align		4
        /*0018*/ 	.word	0x00000000
	.align		4
        /*001c*/ 	.word	0xfffffffc


//--------------------- .nv.constant4             --------------------------
	.section	.nv.constant4,"a",@progbits
	.align	8
	.align		8
.nv.constant4:
        /*0000*/ 	.dword	_$_str
	.align		8
        /*0008*/ 	.dword	_$_str_$_2


//--------------------- .text.triton_poi_fused__native_batch_norm_legit_no_training_convolution_relu_0 --------------------------
	.section	.text.triton_poi_fused__native_batch_norm_legit_no_training_convolution_relu_0,"ax",@progbits
	.align	128
        .global         triton_poi_fused__native_batch_norm_legit_no_training_convolution_relu_0
        .type           triton_poi_fused__native_batch_norm_legit_no_training_convolution_relu_0,@function
        .size           triton_poi_fused__native_batch_norm_legit_no_training_convolution_relu_0,(.L_x_1 - triton_poi_fused__native_batch_norm_legit_no_training_convolution_relu_0)
        .other          triton_poi_fused__native_batch_norm_legit_no_training_convolution_relu_0,@"STO_CUDA_ENTRY STV_DEFAULT"
triton_poi_fused__native_batch_norm_legit_no_training_convolution_relu_0:
.text.triton_poi_fused__native_batch_norm_legit_no_training_convolution_relu_0:
[----:B------:R-:W-:Y:S01]  /*0000*/  LDC R1, c[0x0][0x28] ;  /* 0x00000a00ff017b82 */ /* 0x000fe20000000800 */
[----:B------:R-:W1:Y:S01]  /*0010*/  S2R R0, SR_TID.X ;  /* 0x0000000000007919 */ /* 0x000e620000002100 */
[----:B------:R-:W-:-:S06]  /*0020*/  ULDC.64 UR4, c[0x0][0x208] ;  /* 0x0000820000047ab9 */ /* 0x000fcc0000000a00 */
[----:B------:R-:W2:Y:S01]  /*0030*/  LDC.64 R28, c[0x0][0x218] ;  /* 0x00008600ff1c7b82 */ /* 0x000ea20000000a00 */
[----:B------:R-:W3:Y:S07]  /*0040*/  S2R R5, SR_CTAID.X ;  /* 0x0000000000057919 */ /* 0x000eee0000002500 */
[----:B------:R-:W4:Y:S08]  /*0050*/  LDC.64 R26, c[0x0][0x220] ;  /* 0x00008800ff1a7b82 */ /* 0x000f300000000a00 */
[----:B------:R-:W5:Y:S01]  /*0060*/  LDC.64 R22, c[0x0][0x230] ;  /* 0x00008c00ff167b82 */ /* 0x000f620000000a00 */
[----:B-1----:R-:W-:-:S02]  /*0070*/  SHF.L.U32 R0, R0, 0x2, RZ ;  /* 0x0000000200007819 */ /* 0x002fc400000006ff */
[----:B---3--:R-:W-:Y:S02]  /*0080*/  SHF.R.S32.HI R3, RZ, 0x15, R5 ;  /* 0x00000015ff037819 */ /* 0x008fe40000011405 */
[----:B------:R-:W-:Y:S02]  /*0090*/  LOP3.LUT R0, R0, 0x1fc, RZ, 0xc0, !PT ;  /* 0x000001fc00007812 */ /* 0x000fe400078ec0ff */
[----:B------:R-:W-:Y:S02]  /*00a0*/  SGXT R3, R3, 0x1 ;  /* 0x000000010303781a */ /* 0x000fe40000000200 */
[----:B------:R-:W-:Y:S02]  /*00b0*/  LEA R0, R5, R0, 0xa ;  /* 0x0000000005007211 */ /* 0x000fe400078e50ff */
[----:B------:R-:W1:Y:S02]  /*00c0*/  LDC.64 R4, c[0x0][0x228] ;  /* 0x00008a00ff047b82 */ /* 0x000e640000000a00 */
[----:B------:R-:W-:-:S04]  /*00d0*/  LEA.HI R3, R3, R0, RZ, 0xc ;  /* 0x0000000003037211 */ /* 0x000fc800078f60ff */
[----:B------:R-:W-:Y:S02]  /*00e0*/  SHF.R.S32.HI R9, RZ, 0xc, R3 ;  /* 0x0000000cff097819 */ /* 0x000fe40000011403 */
[----:B------:R-:W-:Y:S02]  /*00f0*/  IADD3 R3, R3, 0x200, RZ ;  /* 0x0000020003037810 */ /* 0x000fe40007ffe0ff */
[----:B------:R-:W-:Y:S02]  /*0100*/  LEA.HI R2, R9, R9, RZ, 0x6 ;  /* 0x0000000909027211 */ /* 0x000fe400078f30ff */
[----:B------:R-:W-:Y:S02]  /*0110*/  SHF.R.S32.HI R3, RZ, 0xc, R3 ;  /* 0x0000000cff037819 */ /* 0x000fe40000011403 */
[----:B------:R-:W-:Y:S02]  /*0120*/  LOP3.LUT R2, R2, 0xffffffc0, RZ, 0xc0, !PT ;  /* 0xffffffc002027812 */ /* 0x000fe400078ec0ff */
[----:B------:R-:W-:-:S02]  /*0130*/  LEA.HI R6, R3, R3, RZ, 0x6 ;  /* 0x0000000303067211 */ /* 0x000fc400078f30ff */
[----:B------:R-:W-:Y:S02]  /*0140*/  IADD3 R9, R9, -R2, RZ ;  /* 0x8000000209097210 */ /* 0x000fe40007ffe0ff */
[----:B------:R-:W-:-:S04]  /*0150*/  LOP3.LUT R6, R6, 0xffffffc0, RZ, 0xc0, !PT ;  /* 0xffffffc006067812 */ /* 0x000fc800078ec0ff */
[----:B------:R-:W-:Y:S01]  /*0160*/  IADD3 R3, R3, -R6, RZ ;  /* 0x8000000603037210 */ /* 0x000fe20007ffe0ff */
[--C-:B-1----:R-:W-:Y:S01]  /*0170*/  IMAD.WIDE R12, R9, 0x4, R4.reuse ;  /* 0x00000004090c7825 */ /* 0x102fe200078e0204 */
[----:B------:R-:W1:Y:S03]  /*0180*/  LDC.64 R6, c[0x0][0x210] ;  /* 0x00008400ff067b82 */ /* 0x000e660000000a00 */
[----:B------:R-:W-:Y:S01]  /*0190*/  IMAD.WIDE R24, R3, 0x4, R4 ;  /* 0x0000000403187825 */ /* 0x000fe200078e0204 */
[----:B------:R-:W3:Y:S04]  /*01a0*/  LDG.E.EL R21, desc[UR4][R12.64] ;  /* 0x000000040c157981 */ /* 0x000ee8000c2e1900 */
[----:B------:R-:W5:Y:S01]  /*01b0*/  LDC.64 R4, c[0x0][0x238] ;  /* 0x00008e00ff047b82 */ /* 0x000f620000000a00 */
[----:B------:R-:W3:Y:S01]  /*01c0*/  LDG.E.EL R24, desc[UR4][R24.64] ;  /* 0x0000000418187981 */ /* 0x000ee2000c2e1900 */
[----:B--2---:R-:W-:-:S05]  /*01d0*/  IMAD.WIDE R10, R9, 0x4, R28 ;  /* 0x00000004090a7825 */ /* 0x004fca00078e021c */
[----:B------:R4:W2:Y:S01]  /*01e0*/  LDG.E.EL R19, desc[UR4][R10.64] ;  /* 0x000000040a137981 */ /* 0x0008a2000c2e1900 */
[----:B-1----:R-:W-:-:S04]  /*01f0*/  IMAD.WIDE R6, R0, 0x4, R6 ;  /* 0x0000000400067825 */ /* 0x002fc800078e0206 */
[C---:B----4-:R-:W-:Y:S01]  /*0200*/  IMAD.WIDE R10, R9.reuse, 0x4, R26 ;  /* 0x00000004090a7825 */ /* 0x050fe200078e021a */
[----:B------:R-:W2:Y:S04]  /*0210*/  LDG.E.128 R12, desc[UR4][R6.64] ;  /* 0x00000004060c7981 */ /* 0x000ea8000c1e1d00 */
[----:B------:R-:W4:Y:S01]  /*0220*/  LDG.E.EL R18, desc[UR4][R10.64] ;  /* 0x000000040a127981 */ /* 0x000f22000c2e1900 */
[----:B-----5:R-:W-:-:S04]  /*0230*/  IMAD.WIDE R16, R9, 0x4, R22 ;  /* 0x0000000409107825 */ /* 0x020fc800078e0216 */
[----:B0-----:R-:W-:Y:S02]  /*0240*/  IMAD.WIDE R8, R9, 0x4, R4 ;  /* 0x0000000409087825 */ /* 0x001fe400078e0204 */
[----:B------:R-:W5:Y:S02]  /*0250*/  LDG.E.EL R17, desc[UR4][R16.64] ;  /* 0x0000000410117981 */ /* 0x000f64000c2e1900 */
[C---:B------:R-:W-:Y:S02]  /*0260*/  IMAD.WIDE R28, R3.reuse, 0x4, R28 ;  /* 0x00000004031c7825 */ /* 0x040fe400078e021c */
[----:B------:R-:W5:Y:S02]  /*0270*/  LDG.E.EL R20, desc[UR4][R8.64] ;  /* 0x0000000408147981 */ /* 0x000f64000c2e1900 */
[C---:B------:R-:W-:Y:S02]  /*0280*/  IMAD.WIDE R26, R3.reuse, 0x4, R26 ;  /* 0x00000004031a7825 */ /* 0x040fe400078e021a */
[----:B------:R0:W5:Y:S04]  /*0290*/  LDG.E.EL R16, desc[UR4][R28.64] ;  /* 0x000000041c107981 */ /* 0x000168000c2e1900 */
[----:B------:R-:W5:Y:S01]  /*02a0*/  LDG.E.128 R8, desc[UR4][R6.64+0x800] ;  /* 0x0008000406087981 */ /* 0x000f62000c1e1d00 */
[----:B------:R-:W-:-:S03]  /*02b0*/  IMAD.WIDE R4, R3, 0x4, R4 ;  /* 0x0000000403047825 */ /* 0x000fc600078e0204 */
[----:B------:R-:W5:Y:S01]  /*02c0*/  LDG.E.EL R2, desc[UR4][R26.64] ;  /* 0x000000041a027981 */ /* 0x000f62000c2e1900 */
[----:B------:R-:W-:-:S03]  /*02d0*/  IMAD.WIDE R22, R3, 0x4, R22 ;  /* 0x0000000403167825 */ /* 0x000fc600078e0216 */
[----:B------:R-:W5:Y:S04]  /*02e0*/  LDG.E.EL R4, desc[UR4][R4.64] ;  /* 0x0000000404047981 */ /* 0x000f68000c2e1900 */
[----:B------:R1:W5:Y:S01]  /*02f0*/  LDG.E.EL R3, desc[UR4][R22.64] ;  /* 0x0000000416037981 */ /* 0x000362000c2e1900 */
[----:B---3--:R-:W-:Y:S01]  /*0300*/  FADD R21, R21, 9.9999997473787516356e-06 ;  /* 0x3727c5ac15157421 */ /* 0x008fe20000000000 */
[----:B------:R-:W-:-:S03]  /*0310*/  FADD R24, R24, 9.9999997473787516356e-06 ;  /* 0x3727c5ac18187421 */ /* 0x000fc60000000000 */
[----:B------:R-:W3:Y:S08]  /*0320*/  MUFU.SQRT R25, R21 ;  /* 0x0000001500197308 */ /* 0x000ef00000002000 */
[----:B0-----:R-:W0:Y:S01]  /*0330*/  MUFU.SQRT R28, R24 ;  /* 0x00000018001c7308 */ /* 0x001e220000002000 */
[C---:B---3--:R-:W-:Y:S02]  /*0340*/  FSETP.GT.AND P0, PT, R25.reuse, 8.50705917302346158658e+37, PT ;  /* 0x7e8000001900780b */ /* 0x048fe40003f04000 */
[----:B------:R-:W-:-:S02]  /*0350*/  FSETP.GEU.AND P2, PT, R25, 1.175494350822287508e-38, PT ;  /* 0x008000001900780b */ /* 0x000fc40003f4e000 */
[C---:B0-----:R-:W-:Y:S02]  /*0360*/  FSETP.GT.AND P1, PT, R28.reuse, 8.50705917302346158658e+37, PT ;  /* 0x7e8000001c00780b */ /* 0x041fe40003f24000 */
[----:B------:R-:W-:-:S07]  /*0370*/  FSETP.GEU.AND P3, PT, R28, 1.175494350822287508e-38, PT ;  /* 0x008000001c00780b */ /* 0x000fce0003f6e000 */
[----:B------:R-:W-:Y:S01]  /*0380*/  @P0 FMUL R25, R25, 0.25 ;  /* 0x3e80000019190820 */ /* 0x000fe20000400000 */
[----:B------:R-:W-:-:S03]  /*0390*/  HFMA2.MMA R24, -RZ, RZ, 1.625, 0 ;  /* 0x3e800000ff187435 */ /* 0x000fc600000001ff */
[----:B------:R-:W-:Y:S01]  /*03a0*/  @!P2 FMUL R25, R25, 16777216 ;  /* 0x4b8000001919a820 */ /* 0x000fe20000400000 */
[----:B------:R-:W-:-:S04]  /*03b0*/  @P1 FMUL R28, R28, 0.25 ;  /* 0x3e8000001c1c1820 */ /* 0x000fc80000400000 */
[----:B------:R-:W-:Y:S01]  /*03c0*/  @!P3 FMUL R28, R28, 16777216 ;  /* 0x4b8000001c1cb820 */ /* 0x000fe20000400000 */
[----:B------:R-:W0:Y:S01]  /*03d0*/  MUFU.RCP R25, R25 ;  /* 0x0000001900197308 */ /* 0x000e220000001000 */
[----:B-1----:R-:W-:-:S07]  /*03e0*/  FSEL R22, R24, 1, P0 ;  /* 0x3f80000018167808 */ /* 0x002fce0000000000 */
[----:B------:R1:W3:Y:S01]  /*03f0*/  MUFU.RCP R5, R28 ;  /* 0x0000001c00057308 */ /* 0x0002e20000001000 */
[----:B------:R-:W-:Y:S01]  /*0400*/  FSEL R24, R24, 1, P1 ;  /* 0x3f80000018187808 */ /* 0x000fe20000800000 */
[----:B------:R-:W-:Y:S01]  /*0410*/  @!P2 FMUL R22, R22, 16777216 ;  /* 0x4b8000001616a820 */ /* 0x000fe20000400000 */
[--C-:B--2---:R-:W-:Y:S01]  /*0420*/  FADD R13, R13, R19.reuse ;  /* 0x000000130d0d7221 */ /* 0x104fe20000000000 */
[--C-:B------:R-:W-:Y:S01]  /*0430*/  FADD R12, R12, R19.reuse ;  /* 0x000000130c0c7221 */ /* 0x100fe20000000000 */
[--C-:B------:R-:W-:Y:S01]  /*0440*/  FADD R14, R14, R19.reuse ;  /* 0x000000130e0e7221 */ /* 0x100fe20000000000 */
[----:B------:R-:W-:Y:S01]  /*0450*/  @!P3 FMUL R24, R24, 16777216 ;  /* 0x4b8000001818b820 */ /* 0x000fe20000400000 */
[----:B------:R-:W-:Y:S01]  /*0460*/  FADD R15, R15, R19 ;  /* 0x000000130f0f7221 */ /* 0x000fe20000000000 */
[----:B0-----:R-:W-:Y:S01]  /*0470*/  FMUL R21, R25, R22 ;  /* 0x0000001619157220 */ /* 0x001fe20000400000 */
[C---:B----4-:R-:W-:Y:S01]  /*0480*/  FADD R22, -R18.reuse, R12 ;  /* 0x0000000c12167221 */ /* 0x050fe20000000100 */
[C---:B------:R-:W-:Y:S01]  /*0490*/  FADD R26, -R18.reuse, R14 ;  /* 0x0000000e121a7221 */ /* 0x040fe20000000100 */
[C---:B-1----:R-:W-:Y:S01]  /*04a0*/  FADD R28, -R18.reuse, R15 ;  /* 0x0000000f121c7221 */ /* 0x042fe20000000100 */
[----:B---3--:R-:W-:Y:S01]  /*04b0*/  FMUL R5, R5, R24 ;  /* 0x0000001805057220 */ /* 0x008fe20000400000 */
[----:B------:R-:W-:-:S02]  /*04c0*/  FADD R24, -R18, R13 ;  /* 0x0000000d12187221 */ /* 0x000fc40000000100 */
[----:B------:R-:W0:Y:S01]  /*04d0*/  LDC.64 R18, c[0x0][0x240] ;  /* 0x00009000ff127b82 */ /* 0x000e220000000a00 */
[C---:B------:R-:W-:Y:S01]  /*04e0*/  FMUL R27, R21.reuse, R22 ;  /* 0x00000016151b7220 */ /* 0x040fe20000400000 */
[C---:B------:R-:W-:Y:S01]  /*04f0*/  FMUL R24, R21.reuse, R24 ;  /* 0x0000001815187220 */ /* 0x040fe20000400000 */
[C---:B------:R-:W-:Y:S01]  /*0500*/  FMUL R23, R21.reuse, R26 ;  /* 0x0000001a15177220 */ /* 0x040fe20000400000 */
[----:B------:R-:W-:Y:S01]  /*0510*/  FMUL R25, R21, R28 ;  /* 0x0000001c15197220 */ /* 0x000fe20000400000 */
[--C-:B-----5:R-:W-:Y:S01]  /*0520*/  FADD R9, R9, R16.reuse ;  /* 0x0000001009097221 */ /* 0x120fe20000000000 */
[--C-:B------:R-:W-:Y:S01]  /*0530*/  FADD R8, R8, R16.reuse ;  /* 0x0000001008087221 */ /* 0x100fe20000000000 */
[--C-:B------:R-:W-:Y:S01]  /*0540*/  FADD R10, R10, R16.reuse ;  /* 0x000000100a0a7221 */ /* 0x100fe20000000000 */
[----:B------:R-:W-:Y:S01]  /*0550*/  FADD R11, R11, R16 ;  /* 0x000000100b0b7221 */ /* 0x000fe20000000000 */
[C-C-:B------:R-:W-:Y:S01]  /*0560*/  FFMA R22, R17.reuse, R24, R20.reuse ;  /* 0x0000001811167223 */ /* 0x140fe20000000014 */
[C-C-:B------:R-:W-:Y:S01]  /*0570*/  FFMA R21, R17.reuse, R27, R20.reuse ;  /* 0x0000001b11157223 */ /* 0x140fe20000000014 */
[C-C-:B------:R-:W-:Y:S01]  /*0580*/  FFMA R23, R17.reuse, R23, R20.reuse ;  /* 0x0000001711177223 */ /* 0x140fe20000000014 */
[----:B------:R-:W-:Y:S01]  /*0590*/  FFMA R17, R17, R25, R20 ;  /* 0x0000001911117223 */ /* 0x000fe20000000014 */
[C---:B------:R-:W-:Y:S01]  /*05a0*/  FADD R20, -R2.reuse, R9 ;  /* 0x0000000902147221 */ /* 0x040fe20000000100 */
[C---:B------:R-:W-:Y:S01]  /*05b0*/  FADD R16, -R2.reuse, R8 ;  /* 0x0000000802107221 */ /* 0x040fe20000000100 */
[C---:B------:R-:W-:Y:S01]  /*05c0*/  FADD R24, -R2.reuse, R10 ;  /* 0x0000000a02187221 */ /* 0x040fe20000000100 */
[----:B------:R-:W-:Y:S01]  /*05d0*/  FADD R2, -R2, R11 ;  /* 0x0000000b02027221 */ /* 0x000fe20000000100 */
[C---:B------:R-:W-:Y:S01]  /*05e0*/  FMUL R20, R5.reuse, R20 ;  /* 0x0000001405147220 */ /* 0x040fe20000400000 */
[C---:B------:R-:W-:Y:S01]  /*05f0*/  FMUL R29, R5.reuse, R16 ;  /* 0x00000010051d7220 */ /* 0x040fe20000400000 */
[C---:B------:R-:W-:Y:S01]  /*0600*/  FMUL R27, R5.reuse, R24 ;  /* 0x00000018051b7220 */ /* 0x040fe20000400000 */
[----:B------:R-:W-:Y:S01]  /*0610*/  FMUL R25, R5, R2 ;  /* 0x0000000205197220 */ /* 0x000fe20000400000 */
[C-C-:B------:R-:W-:Y:S01]  /*0620*/  FFMA R5, R3.reuse, R20, R4.reuse ;  /* 0x0000001403057223 */ /* 0x140fe20000000004 */
[C-C-:B------:R-:W-:Y:S01]  /*0630*/  FFMA R20, R3.reuse, R29, R4.reuse ;  /* 0x0000001d03147223 */ /* 0x140fe20000000004 */
[C-C-:B------:R-:W-:Y:S01]  /*0640*/  FFMA R24, R3.reuse, R27, R4.reuse ;  /* 0x0000001b03187223 */ /* 0x140fe20000000004 */
[----:B------:R-:W-:Y:S01]  /*0650*/  FFMA R25, R3, R25, R4 ;  /* 0x0000001903197223 */ /* 0x000fe20000000004 */
[----:B------:R-:W-:Y:S01]  /*0660*/  FSETP.GEU.AND P6, PT, R17, RZ, PT ;  /* 0x000000ff1100720b */ /* 0x000fe20003fce000 */
[----:B0-----:R-:W-:Y:S01]  /*0670*/  IMAD.WIDE R2, R0, 0x4, R18 ;  /* 0x0000000400027825 */ /* 0x001fe200078e0212 */
[----:B------:R-:W-:-:S02]  /*0680*/  FSETP.GEU.AND P0, PT, R23, RZ, PT ;  /* 0x000000ff1700720b */ /* 0x000fc40003f0e000 */
[----:B------:R-:W-:Y:S02]  /*0690*/  FSETP.GEU.AND P1, PT, R22, RZ, PT ;  /* 0x000000ff1600720b */ /* 0x000fe40003f2e000 */
[----:B------:R-:W-:Y:S02]  /*06a0*/  FSETP.GEU.AND P2, PT, R21, RZ, PT ;  /* 0x000000ff1500720b */ /* 0x000fe40003f4e000 */
[----:B------:R-:W-:Y:S02]  /*06b0*/  SEL R19, R17, RZ, P6 ;  /* 0x000000ff11137207 */ /* 0x000fe40003000000 */
[----:B------:R-:W-:Y:S02]  /*06c0*/  FSETP.GEU.AND P3, PT, R25, RZ, PT ;  /* 0x000000ff1900720b */ /* 0x000fe40003f6e000 */
[----:B------:R-:W-:Y:S02]  /*06d0*/  FSETP.GEU.AND P4, PT, R24, RZ, PT ;  /* 0x000000ff1800720b */ /* 0x000fe40003f8e000 */
[----:B------:R-:W-:-:S02]  /*06e0*/  FSETP.GEU.AND P5, PT, R5, RZ, PT ;  /* 0x000000ff0500720b */ /* 0x000fc40003fae000 */
[----:B------:R-:W-:Y:S02]  /*06f0*/  FSETP.GEU.AND P6, PT, R20, RZ, PT ;  /* 0x000000ff1400720b */ /* 0x000fe40003fce000 */
[----:B------:R-:W-:Y:S02]  /*0700*/  SEL R18, R23, RZ, P0 ;  /* 0x000000ff17127207 */ /* 0x000fe40000000000 */
[----:B------:R-:W-:Y:S02]  /*0710*/  SEL R17, R22, RZ, P1 ;  /* 0x000000ff16117207 */ /* 0x000fe40000800000 */
[----:B------:R-:W-:Y:S02]  /*0720*/  SEL R16, R21, RZ, P2 ;  /* 0x000000ff15107207 */ /* 0x000fe40001000000 */
[----:B------:R-:W-:Y:S02]  /*0730*/  SEL R23, R25, RZ, P3 ;  /* 0x000000ff19177207 */ /* 0x000fe40001800000 */
[----:B------:R-:W-:-:S02]  /*0740*/  SEL R22, R24, RZ, P4 ;  /* 0x000000ff18167207 */ /* 0x000fc40002000000 */
[----:B------:R-:W-:Y:S02]  /*0750*/  SEL R21, R5, RZ, P5 ;  /* 0x000000ff05157207 */ /* 0x000fe40002800000 */
[----:B------:R-:W-:Y:S01]  /*0760*/  SEL R20, R20, RZ, P6 ;  /* 0x000000ff14147207 */ /* 0x000fe20003000000 */
[----:B------:R-:W-:Y:S04]  /*0770*/  STG.E.128 desc[UR4][R6.64], R12 ;  /* 0x0000000c06007986 */ /* 0x000fe8000c101d04 */
[----:B------:R-:W-:Y:S04]  /*0780*/  STG.E.128 desc[UR4][R6.64+0x800], R8 ;  /* 0x0008000806007986 */ /* 0x000fe8000c101d04 */
[----:B------:R-:W-:Y:S04]  /*0790*/  STG.E.128 desc[UR4][R2.64], R16 ;  /* 0x0000001002007986 */ /* 0x000fe8000c101d04 */
[----:B------:R-:W-:Y:S01]  /*07a0*/  STG.E.128 desc[UR4][R2.64+0x800], R20 ;  /* 0x0008001402007986 */ /* 0x000fe2000c101d04 */
[----:B------:R-:W-:Y:S05]  /*07b0*/  EXIT ;  /* 0x000000000000794d */ /* 0x000fea0003800000 */
.L_x_0:
[----:B------:R-:W-:-:S00]  /*07c0*/  BRA `(.L_x_0) ;  /* 0xfffffffc00fc7947 */ /* 0x000fc0000383ffff */
[----:B------:R-:W-:-:S00]  /*07d0*/  NOP ;  /* 0x0000000000007918 */ /* 0x000fc00000000000 */
        /* <DEDUP_REMOVED lines=10> */
.L_x_1:


//--------------------- .nv.global.init           --------------------------
	.section	.nv.global.init,"aw",@progbits
.nv.global.init:
	.type		_$_str,@object
	.size		_$_str,(_$_str_$_2 - _$_str)
_$_str:
        /*0000*/ 	.byte	0x5f, 0x5f, 0x43, 0x55, 0x44, 0x41, 0x5f, 0x46, 0x54, 0x5a, 0x00
	.type		_$_str_$_2,@object
	.size		_$_str_$_2,(.L_1 - _$_str_$_2)
_$_str_$_2:
        /*000b*/ 	.byte	0x5f, 0x5f, 0x43, 0x55, 0x44, 0x41, 0x5f, 0x50, 0x52, 0x45, 0x43, 0x5f, 0x53, 0x51, 0x52, 0x54
        /*001b*/ 	.byte	0x00
.L_1:


//--------------------- .nv.constant0.triton_poi_fused__native_batch_norm_legit_no_training_convolution_relu_0 --------------------------
	.section	.nv.constant0.triton_poi_fused__native_batch_norm_legit_no_training_convolution_relu_0,"a",@progbits
	.sectionflags	@""
	.align	4
.nv.constant0.triton_poi_fused__native_batch_norm_legit_no_training_convolution_relu_0:
	.zero		588
